	.headerflags	@"EF_CUDA_TEXMODE_UNIFIED EF_CUDA_64BIT_ADDRESS EF_CUDA_ACCELERATORS EF_CUDA_SM90 EF_CUDA_VIRTUAL_SM(EF_CUDA_SM90)"
	.elftype	@"ET_EXEC"


//--------------------- .nv.info                  --------------------------
	.section	.nv.info,"",@"SHT_CUDA_INFO"
	.align	4


	//----- nvinfo : EIATTR_REGCOUNT
	.align		4
        /*0000*/ 	.byte	0x04, 0x2f
        /*0002*/ 	.short	(.L_1 - .L_0)
	.align		4
.L_0:
        /*0004*/ 	.word	index@(triton_poi_fused_reflection_pad2d_2)
        /*0008*/ 	.word	0x00000013


	//----- nvinfo : EIATTR_MIN_STACK_SIZE
	.align		4
.L_1:
        /*000c*/ 	.byte	0x04, 0x12
        /*000e*/ 	.short	(.L_3 - .L_2)
	.align		4
.L_2:
        /*0010*/ 	.word	index@(triton_poi_fused_reflection_pad2d_2)
        /*0014*/ 	.word	0x00000000


	//----- nvinfo : EIATTR_FRAME_SIZE
	.align		4
.L_3:
        /*0018*/ 	.byte	0x04, 0x11
        /*001a*/ 	.short	(.L_5 - .L_4)
	.align		4
.L_4:
        /*001c*/ 	.word	index@(triton_poi_fused_reflection_pad2d_2)
        /*0020*/ 	.word	0x00000000


	//----- nvinfo : EIATTR_MIN_STACK_SIZE
	.align		4
.L_5:
        /*0024*/ 	.byte	0x04, 0x12
        /*0026*/ 	.short	(.L_7 - .L_6)
	.align		4
.L_6:
        /*0028*/ 	.word	index@(triton_poi_fused_reflection_pad2d_2)
        /*002c*/ 	.word	0x00000000
.L_7:


//--------------------- .nv.info.triton_poi_fused_reflection_pad2d_2 --------------------------
	.section	.nv.info.triton_poi_fused_reflection_pad2d_2,"",@"SHT_CUDA_INFO"
	.sectionflags	@""
	.align	4


	//----- nvinfo : EIATTR_CUDA_API_VERSION
	.align		4
        /*0000*/ 	.byte	0x04, 0x37
        /*0002*/ 	.short	(.L_9 - .L_8)
.L_8:
        /*0004*/ 	.word	0x0000007c


	//----- nvinfo : EIATTR_KPARAM_INFO
	.align		4
.L_9:
        /*0008*/ 	.byte	0x04, 0x17
        /*000a*/ 	.short	(.L_11 - .L_10)
.L_10:
        /*000c*/ 	.word	0x00000000
        /*0010*/ 	.short	0x0006
        /*0012*/ 	.short	0x0030
        /*0014*/ 	.byte	0x00, 0xf0, 0x11, 0x00


	//----- nvinfo : EIATTR_KPARAM_INFO
	.align		4
.L_11:
        /*0018*/ 	.byte	0x04, 0x17
        /*001a*/ 	.short	(.L_13 - .L_12)
.L_12:
        /*001c*/ 	.word	0x00000000
        /*0020*/ 	.short	0x0005
        /*0022*/ 	.short	0x0028
        /*0024*/ 	.byte	0x00, 0xf4, 0x21, 0x00


	//----- nvinfo : EIATTR_KPARAM_INFO
	.align		4
.L_13:
        /*0028*/ 	.byte	0x04, 0x17
        /*002a*/ 	.short	(.L_15 - .L_14)
.L_14:
        /*002c*/ 	.word	0x00000000
        /*0030*/ 	.short	0x0004
        /*0032*/ 	.short	0x0020
        /*0034*/ 	.byte	0x00, 0xf4, 0x21, 0x00


	//----- nvinfo : EIATTR_KPARAM_INFO
	.align		4
.L_15:
        /*0038*/ 	.byte	0x04, 0x17
        /*003a*/ 	.short	(.L_17 - .L_16)
.L_16:
        /*003c*/ 	.word	0x00000000
        /*0040*/ 	.short	0x0003
        /*0042*/ 	.short	0x0018
        /*0044*/ 	.byte	0x00, 0xf4, 0x21, 0x00


	//----- nvinfo : EIATTR_KPARAM_INFO
	.align		4
.L_17:
        /*0048*/ 	.byte	0x04, 0x17
        /*004a*/ 	.short	(.L_19 - .L_18)
.L_18:
        /*004c*/ 	.word	0x00000000
        /*0050*/ 	.short	0x0002
        /*0052*/ 	.short	0x0010
        /*0054*/ 	.byte	0x00, 0xf4, 0x21, 0x00


	//----- nvinfo : EIATTR_KPARAM_INFO
	.align		4
.L_19:
        /*0058*/ 	.byte	0x04, 0x17
        /*005a*/ 	.short	(.L_21 - .L_20)
.L_20:
        /*005c*/ 	.word	0x00000000
        /*0060*/ 	.short	0x0001
        /*0062*/ 	.short	0x0008
        /*0064*/ 	.byte	0x00, 0xf4, 0x21, 0x00


	//----- nvinfo : EIATTR_KPARAM_INFO
	.align		4
.L_21:
        /*0068*/ 	.byte	0x04, 0x17
        /*006a*/ 	.short	(.L_23 - .L_22)
.L_22:
        /*006c*/ 	.word	0x00000000
        /*0070*/ 	.short	0x0000
        /*0072*/ 	.short	0x0000
        /*0074*/ 	.byte	0x00, 0xf4, 0x21, 0x00


	//----- nvinfo : EIATTR_SPARSE_MMA_MASK
	.align		4
.L_23:
        /*0078*/ 	.byte	0x03, 0x50
        /*007a*/ 	.short	0x0000


	//----- nvinfo : EIATTR_MAXREG_COUNT
	.align		4
        /*007c*/ 	.byte	0x03, 0x1b
        /*007e*/ 	.short	0x00ff


	//----- nvinfo : EIATTR_EXIT_INSTR_OFFSETS
	.align		4
        /*0080*/ 	.byte	0x04, 0x1c
        /*0082*/ 	.short	(.L_25 - .L_24)


	//   ....[0]....
.L_24:
        /*0084*/ 	.word	0x00000380


	//   ....[1]....
        /*0088*/ 	.word	0x000003a0


	//----- nvinfo : EIATTR_REQNTID
	.align		4
.L_25:
        /*008c*/ 	.byte	0x04, 0x10
        /*008e*/ 	.short	(.L_27 - .L_26)
.L_26:
        /*0090*/ 	.word	0x00000080
        /*0094*/ 	.word	0x00000001
        /*0098*/ 	.word	0x00000001


	//----- nvinfo : EIATTR_CBANK_PARAM_SIZE
	.align		4
.L_27:
        /*009c*/ 	.byte	0x03, 0x19
        /*009e*/ 	.short	0x0034


	//----- nvinfo : EIATTR_PARAM_CBANK
	.align		4
        /*00a0*/ 	.byte	0x04, 0x0a
        /*00a2*/ 	.short	(.L_29 - .L_28)
	.align		4
.L_28:
        /*00a4*/ 	.word	index@(.nv.constant0.triton_poi_fused_reflection_pad2d_2)
        /*00a8*/ 	.short	0x0210
        /*00aa*/ 	.short	0x0034


	//----- nvinfo : EIATTR_SW_WAR
	.align		4
.L_29:
        /*00ac*/ 	.byte	0x04, 0x36
        /*00ae*/ 	.short	(.L_31 - .L_30)
.L_30:
        /*00b0*/ 	.word	0x00000008
.L_31:


//--------------------- .nv.callgraph             --------------------------
	.section	.nv.callgraph,"",@"SHT_CUDA_CALLGRAPH"
	.align	4
	.sectionentsize	8
	.align		4
        /*0000*/ 	.word	0x00000000
	.align		4
        /*0004*/ 	.word	0xffffffff
	.align		4
        /*0008*/ 	.word	0x00000000
	.align		4
        /*000c*/ 	.word	0xfffffffe
	.align		4
        /*0010*/ 	.word	0x00000000
	.align		4
        /*0014*/ 	.word	0xfffffffd
	.align		4
        /*0018*/ 	.word	0x00000000
	.align		4
        /*001c*/ 	.word	0xfffffffc


//--------------------- .text.triton_poi_fused_reflection_pad2d_2 --------------------------
	.section	.text.triton_poi_fused_reflection_pad2d_2,"ax",@progbits
	.align	128
        .global         triton_poi_fused_reflection_pad2d_2
        .type           triton_poi_fused_reflection_pad2d_2,@function
        .size           triton_poi_fused_reflection_pad2d_2,(.L_x_1 - triton_poi_fused_reflection_pad2d_2)
        .other          triton_poi_fused_reflection_pad2d_2,@"STO_CUDA_ENTRY STV_DEFAULT"
triton_poi_fused_reflection_pad2d_2:
.text.triton_poi_fused_reflection_pad2d_2:
[----:B------:R-:W0:Y:S02]  /*0000*/  LDC R1, c[0x0][0x28] ;  /* 0x00000a00ff017b82 */ /* 0x000e240000000800 */
[----:B------:R-:W1:Y:S01]  /*0010*/  S2R R0, SR_TID.X ;  /* 0x0000000000007919 */ /* 0x000e620000002100 */
[----:B------:R-:W2:Y:S01]  /*0020*/  LDC.64 R10, c[0x0][0x210] ;  /* 0x00008400ff0a7b82 */ /* 0x000ea20000000a00 */
[----:B------:R-:W-:Y:S01]  /*0030*/  ULDC.64 UR4, c[0x0][0x208] ;  /* 0x0000820000047ab9 */ /* 0x000fe20000000a00 */
[----:B------:R-:W3:Y:S06]  /*0040*/  S2R R3, SR_CTAID.X ;  /* 0x0000000000037919 */ /* 0x000eec0000002500 */
[----:B------:R-:W4:Y:S01]  /*0050*/  LDC.64 R8, c[0x0][0x220] ;  /* 0x00008800ff087b82 */ /* 0x000f220000000a00 */
[----:B-1----:R-:W-:-:S05]  /*0060*/  LOP3.LUT R0, R0, 0x7f, RZ, 0xc0, !PT ;  /* 0x0000007f00007812 */ /* 0x002fca00078ec0ff */
[----:B---3--:R-:W-:-:S04]  /*0070*/  IMAD R0, R3, 0x80, R0 ;  /* 0x0000008003007824 */ /* 0x008fc800078e0200 */
[C---:B------:R-:W-:Y:S01]  /*0080*/  IMAD.HI R2, R0.reuse, 0x2aaaaaab, RZ ;  /* 0x2aaaaaab00027827 */ /* 0x040fe200078e02ff */
[----:B------:R-:W-:-:S03]  /*0090*/  ISETP.GE.AND P1, PT, R0, 0x240, PT ;  /* 0x000002400000780c */ /* 0x000fc60003f26270 */
[----:B------:R-:W-:Y:S01]  /*00a0*/  IMAD.HI R13, R0, 0x38e38e39, RZ ;  /* 0x38e38e39000d7827 */ /* 0x000fe200078e02ff */
[----:B------:R-:W-:-:S05]  /*00b0*/  LEA.HI R2, R2, R2, RZ, 0x1 ;  /* 0x0000000202027211 */ /* 0x000fca00078f08ff */
[----:B------:R-:W-:-:S05]  /*00c0*/  IMAD.HI R3, R2, 0x2aaaaaab, RZ ;  /* 0x2aaaaaab02037827 */ /* 0x000fca00078e02ff */
[----:B------:R-:W-:Y:S01]  /*00d0*/  LEA.HI R4, R3, R3, RZ, 0x1 ;  /* 0x0000000303047211 */ /* 0x000fe200078f08ff */
[----:B------:R-:W-:-:S04]  /*00e0*/  IMAD R3, R2, 0x6, RZ ;  /* 0x0000000602037824 */ /* 0x000fc800078e02ff */
[----:B------:R-:W-:Y:S01]  /*00f0*/  IMAD R4, R4, 0x6, RZ ;  /* 0x0000000604047824 */ /* 0x000fe200078e02ff */
[----:B------:R-:W-:-:S04]  /*0100*/  LOP3.LUT R3, RZ, R3, RZ, 0x33, !PT ;  /* 0x00000003ff037212 */ /* 0x000fc800078e33ff */
[----:B------:R-:W-:Y:S02]  /*0110*/  LOP3.LUT R5, RZ, R4, RZ, 0x33, !PT ;  /* 0x00000004ff057212 */ /* 0x000fe400078e33ff */
[----:B------:R-:W-:Y:S02]  /*0120*/  IADD3 R3, R0, R3, RZ ;  /* 0x0000000300037210 */ /* 0x000fe40007ffe0ff */
[----:B------:R-:W-:Y:S01]  /*0130*/  SHF.R.U32.HI R4, RZ, 0x1f, R13 ;  /* 0x0000001fff047819 */ /* 0x000fe2000001160d */
[----:B------:R-:W-:Y:S01]  /*0140*/  IMAD.IADD R5, R2, 0x1, R5 ;  /* 0x0000000102057824 */ /* 0x000fe200078e0205 */
[----:B------:R-:W-:Y:S02]  /*0150*/  IABS R3, R3 ;  /* 0x0000000300037213 */ /* 0x000fe40000000000 */
[----:B------:R-:W-:Y:S02]  /*0160*/  LEA.HI.SX32 R13, R13, R4, 0x1d ;  /* 0x000000040d0d7211 */ /* 0x000fe400078feaff */
[----:B------:R-:W-:-:S02]  /*0170*/  IABS R6, R5 ;  /* 0x0000000500067213 */ /* 0x000fc40000000000 */
[----:B------:R-:W-:Y:S02]  /*0180*/  MOV R5, R3 ;  /* 0x0000000300057202 */ /* 0x000fe40000000f00 */
[----:B------:R-:W-:Y:S01]  /*0190*/  IADD3 R6, R6, -0x3, RZ ;  /* 0xfffffffd06067810 */ /* 0x000fe20007ffe0ff */
[----:B------:R-:W1:Y:S02]  /*01a0*/  LDC.64 R2, c[0x0][0x218] ;  /* 0x00008600ff027b82 */ /* 0x000e640000000a00 */
[----:B------:R-:W-:Y:S01]  /*01b0*/  VIADD R5, R5, 0xfffffffd ;  /* 0xfffffffd05057836 */ /* 0x000fe20000000000 */
[----:B------:R-:W-:-:S04]  /*01c0*/  IABS R15, R6 ;  /* 0x00000006000f7213 */ /* 0x000fc80000000000 */
[----:B------:R-:W-:Y:S01]  /*01d0*/  IABS R12, R5 ;  /* 0x00000005000c7213 */ /* 0x000fe20000000000 */
[----:B------:R-:W3:Y:S04]  /*01e0*/  LDC.64 R6, c[0x0][0x228] ;  /* 0x00008a00ff067b82 */ /* 0x000ee80000000a00 */
[----:B------:R-:W-:Y:S01]  /*01f0*/  IMAD R15, R15, 0x4, R12 ;  /* 0x000000040f0f7824 */ /* 0x000fe200078e020c */
[----:B------:R-:W-:-:S03]  /*0200*/  LEA R12, R13, 0xf, 0x4 ;  /* 0x0000000f0d0c7811 */ /* 0x000fc600078e20ff */
[----:B------:R-:W5:Y:S01]  /*0210*/  LDC.64 R4, c[0x0][0x230] ;  /* 0x00008c00ff047b82 */ /* 0x000f620000000a00 */
[----:B------:R-:W-:Y:S01]  /*0220*/  IADD3 R15, R12, -R15, RZ ;  /* 0x8000000f0c0f7210 */ /* 0x000fe20007ffe0ff */
[----:B------:R-:W-:-:S04]  /*0230*/  IMAD.MOV.U32 R12, RZ, RZ, RZ ;  /* 0x000000ffff0c7224 */ /* 0x000fc800078e00ff */
[----:B--2---:R-:W-:Y:S01]  /*0240*/  IMAD.WIDE R10, R15, 0x4, R10 ;  /* 0x000000040f0a7825 */ /* 0x004fe200078e020a */
[----:B------:R-:W-:-:S03]  /*0250*/  CS2R R14, SRZ ;  /* 0x00000000000e7805 */ /* 0x000fc6000001ff00 */
[C---:B-1----:R-:W-:Y:S01]  /*0260*/  IMAD.WIDE R2, R13.reuse, 0x4, R2 ;  /* 0x000000040d027825 */ /* 0x042fe200078e0202 */
[----:B------:R1:W2:Y:S03]  /*0270*/  @!P1 LDG.E.EL R12, desc[UR4][R10.64] ;  /* 0x000000040a0c9981 */ /* 0x0002a6000c2e1900 */
[C---:B----4-:R-:W-:Y:S01]  /*0280*/  IMAD.WIDE R8, R13.reuse, 0x4, R8 ;  /* 0x000000040d087825 */ /* 0x050fe200078e0208 */
[----:B------:R4:W2:Y:S03]  /*0290*/  @!P1 LDG.E.EL R15, desc[UR4][R2.64] ;  /* 0x00000004020f9981 */ /* 0x0008a6000c2e1900 */
[----:B---3--:R-:W-:Y:S01]  /*02a0*/  IMAD.WIDE R6, R13, 0x4, R6 ;  /* 0x000000040d067825 */ /* 0x008fe200078e0206 */
[----:B------:R-:W3:Y:S01]  /*02b0*/  @!P1 LDG.E.EL R14, desc[UR4][R8.64] ;  /* 0x00000004080e9981 */ /* 0x000ee2000c2e1900 */
[----:B-1----:R-:W4:Y:S02]  /*02c0*/  LDC.64 R10, c[0x0][0x238] ;  /* 0x00008e00ff0a7b82 */ /* 0x002f240000000a00 */
[----:B------:R-:W-:-:S02]  /*02d0*/  IMAD.MOV.U32 R16, RZ, RZ, RZ ;  /* 0x000000ffff107224 */ /* 0x000fc400078e00ff */
[----:B-----5:R-:W-:Y:S01]  /*02e0*/  IMAD.WIDE R4, R13, 0x4, R4 ;  /* 0x000000040d047825 */ /* 0x020fe200078e0204 */
[----:B------:R-:W-:-:S04]  /*02f0*/  HFMA2.MMA R13, -RZ, RZ, 0, 0 ;  /* 0x00000000ff0d7435 */ /* 0x000fc800000001ff */
[----:B------:R-:W5:Y:S06]  /*0300*/  @!P1 LDG.E.EL R16, desc[UR4][R4.64] ;  /* 0x0000000404109981 */ /* 0x000f6c000c2e1900 */
[----:B------:R-:W5:Y:S01]  /*0310*/  @!P1 LDG.E.EL R13, desc[UR4][R6.64] ;  /* 0x00000004060d9981 */ /* 0x000f62000c2e1900 */
[----:B----4-:R-:W-:-:S04]  /*0320*/  IMAD.WIDE R2, R0, 0x4, R10 ;  /* 0x0000000400027825 */ /* 0x010fc800078e020a */
[----:B--2---:R-:W-:-:S04]  /*0330*/  FADD R15, -R15, R12 ;  /* 0x0000000c0f0f7221 */ /* 0x004fc80000000100 */
[----:B---3--:R-:W-:-:S04]  /*0340*/  FMUL R15, R15, R14 ;  /* 0x0000000e0f0f7220 */ /* 0x008fc80000400000 */
[----:B-----5:R-:W-:-:S05]  /*0350*/  FFMA R13, R15, R13, R16 ;  /* 0x0000000d0f0d7223 */ /* 0x020fca0000000010 */
[----:B------:R-:W-:-:S04]  /*0360*/  FSETP.GEU.AND P0, PT, R13, RZ, PT ;  /* 0x000000ff0d00720b */ /* 0x000fc80003f0e000 */
[----:B------:R-:W-:Y:S01]  /*0370*/  FSEL R13, R13, RZ, P0 ;  /* 0x000000ff0d0d7208 */ /* 0x000fe20000000000 */
[----:B------:R-:W-:Y:S08]  /*0380*/  @P1 EXIT ;  /* 0x000000000000194d */ /* 0x000ff00003800000 */
[----:B------:R-:W-:Y:S01]  /*0390*/  STG.E desc[UR4][R2.64], R13 ;  /* 0x0000000d02007986 */ /* 0x000fe2000c101904 */
[----:B------:R-:W-:Y:S05]  /*03a0*/  EXIT ;  /* 0x000000000000794d */ /* 0x000fea0003800000 */
.L_x_0:
[----:B------:R-:W-:-:S00]  /*03b0*/  BRA `(.L_x_0) ;  /* 0xfffffffc00fc7947 */ /* 0x000fc0000383ffff */
[----:B------:R-:W-:-:S00]  /*03c0*/  NOP ;  /* 0x0000000000007918 */ /* 0x000fc00000000000 */
        /* <DEDUP_REMOVED lines=11> */
.L_x_1:


//--------------------- .nv.constant0.triton_poi_fused_reflection_pad2d_2 --------------------------
	.section	.nv.constant0.triton_poi_fused_reflection_pad2d_2,"a",@progbits
	.sectionflags	@""
	.align	4
.nv.constant0.triton_poi_fused_reflection_pad2d_2:
	.zero		580
